//
// Generated by NVIDIA NVVM Compiler
//
// Compiler Build ID: CL-36424714
// Cuda compilation tools, release 13.0, V13.0.88
// Based on NVVM 20.0.0
//

.version 9.0
.target sm_100
.address_size 64

	// .globl	initCurand
.global .align 4 .b8 precalc_xorwow_matrix[102400];
.global .align 4 .b8 precalc_xorwow_offset_matrix[102400];
.global .align 4 .b8 mrg32k3aM1[2304];
.global .align 4 .b8 mrg32k3aM2[2304];
.global .align 4 .b8 mrg32k3aM1SubSeq[2016];
.global .align 4 .b8 mrg32k3aM2SubSeq[2016];
.global .align 4 .b8 mrg32k3aM1Seq[2304];
.global .align 4 .b8 mrg32k3aM2Seq[2304];
.const .align 8 .b8 __cr_lgamma_table[72];

.visible .entry initCurand(
	.param .u64 .ptr .align 1 initCurand_param_0,
	.param .u32 initCurand_param_1,
	.param .u32 initCurand_param_2
)
{
	.reg .pred 	%p<25>;
	.reg .b32 	%r<411>;
	.reg .b64 	%rd<19>;

	ld.param.u64 	%rd8, [initCurand_param_0];
	ld.param.u32 	%r183, [initCurand_param_1];
	ld.param.u32 	%r184, [initCurand_param_2];
	mov.u32 	%r185, %tid.x;
	mov.u32 	%r186, %ntid.x;
	mov.u32 	%r187, %ctaid.x;
	mad.lo.s32 	%r1, %r186, %r187, %r185;
	setp.ge.u32 	%p1, %r1, %r184;
	@%p1 bra 	$L__BB0_44;
	cvta.to.global.u64 	%rd9, %rd8;
	cvt.u64.u32 	%rd18, %r1;
	mul.wide.u32 	%rd10, %r1, 48;
	add.s64 	%rd2, %rd9, %rd10;
	mov.b32 	%r188, 0;
	st.global.v2.u32 	[%rd2+24], {%r188, %r188};
	st.global.u32 	[%rd2+32], %r188;
	mov.b64 	%rd11, 0;
	st.global.u64 	[%rd2+40], %rd11;
	xor.b32  	%r189, %r183, -1429050551;
	mul.lo.s32 	%r190, %r189, 1099087573;
	add.s32 	%r191, %r190, -638133224;
	add.s32 	%r192, %r190, 123456789;
	st.global.v2.u32 	[%rd2], {%r191, %r192};
	xor.b32  	%r193, %r190, 362436069;
	mov.b32 	%r194, -123459836;
	st.global.v2.u32 	[%rd2+8], {%r193, %r194};
	add.s32 	%r195, %r190, 5783321;
	mov.b32 	%r196, -589760388;
	st.global.v2.u32 	[%rd2+16], {%r196, %r195};
	setp.eq.s32 	%p2, %r1, 0;
	@%p2 bra 	$L__BB0_43;
	mov.b32 	%r317, 0;
	mov.u64 	%rd13, precalc_xorwow_matrix;
$L__BB0_3:
	and.b64  	%rd4, %rd18, 3;
	setp.eq.s64 	%p3, %rd4, 0;
	@%p3 bra 	$L__BB0_42;
	mul.wide.u32 	%rd12, %r317, 3200;
	add.s64 	%rd5, %rd13, %rd12;
	cvt.u32.u64 	%r3, %rd4;
	mov.b32 	%r318, 0;
$L__BB0_5:
	mov.b32 	%r331, 0;
	mov.u32 	%r332, %r331;
	mov.u32 	%r333, %r331;
	mov.u32 	%r334, %r331;
	mov.u32 	%r335, %r331;
	mov.u32 	%r324, %r331;
$L__BB0_6:
	mul.wide.u32 	%rd14, %r324, 4;
	add.s64 	%rd15, %rd2, %rd14;
	ld.global.u32 	%r11, [%rd15+4];
	shl.b32 	%r12, %r324, 5;
	mov.b32 	%r330, 0;
$L__BB0_7:
	.pragma "nounroll";
	shr.u32 	%r201, %r11, %r330;
	and.b32  	%r202, %r201, 1;
	setp.eq.b32 	%p4, %r202, 1;
	not.pred 	%p5, %p4;
	add.s32 	%r203, %r12, %r330;
	mul.lo.s32 	%r204, %r203, 5;
	mul.wide.u32 	%rd16, %r204, 4;
	add.s64 	%rd6, %rd5, %rd16;
	@%p5 bra 	$L__BB0_9;
	ld.global.u32 	%r205, [%rd6];
	xor.b32  	%r335, %r335, %r205;
	ld.global.u32 	%r206, [%rd6+4];
	xor.b32  	%r334, %r334, %r206;
	ld.global.u32 	%r207, [%rd6+8];
	xor.b32  	%r333, %r333, %r207;
	ld.global.u32 	%r208, [%rd6+12];
	xor.b32  	%r332, %r332, %r208;
	ld.global.u32 	%r209, [%rd6+16];
	xor.b32  	%r331, %r331, %r209;
$L__BB0_9:
	and.b32  	%r211, %r201, 2;
	setp.eq.s32 	%p6, %r211, 0;
	@%p6 bra 	$L__BB0_11;
	ld.global.u32 	%r212, [%rd6+20];
	xor.b32  	%r335, %r335, %r212;
	ld.global.u32 	%r213, [%rd6+24];
	xor.b32  	%r334, %r334, %r213;
	ld.global.u32 	%r214, [%rd6+28];
	xor.b32  	%r333, %r333, %r214;
	ld.global.u32 	%r215, [%rd6+32];
	xor.b32  	%r332, %r332, %r215;
	ld.global.u32 	%r216, [%rd6+36];
	xor.b32  	%r331, %r331, %r216;
$L__BB0_11:
	and.b32  	%r218, %r201, 4;
	setp.eq.s32 	%p7, %r218, 0;
	@%p7 bra 	$L__BB0_13;
	ld.global.u32 	%r219, [%rd6+40];
	xor.b32  	%r335, %r335, %r219;
	ld.global.u32 	%r220, [%rd6+44];
	xor.b32  	%r334, %r334, %r220;
	ld.global.u32 	%r221, [%rd6+48];
	xor.b32  	%r333, %r333, %r221;
	ld.global.u32 	%r222, [%rd6+52];
	xor.b32  	%r332, %r332, %r222;
	ld.global.u32 	%r223, [%rd6+56];
	xor.b32  	%r331, %r331, %r223;
$L__BB0_13:
	and.b32  	%r225, %r201, 8;
	setp.eq.s32 	%p8, %r225, 0;
	@%p8 bra 	$L__BB0_15;
	ld.global.u32 	%r226, [%rd6+60];
	xor.b32  	%r335, %r335, %r226;
	ld.global.u32 	%r227, [%rd6+64];
	xor.b32  	%r334, %r334, %r227;
	ld.global.u32 	%r228, [%rd6+68];
	xor.b32  	%r333, %r333, %r228;
	ld.global.u32 	%r229, [%rd6+72];
	xor.b32  	%r332, %r332, %r229;
	ld.global.u32 	%r230, [%rd6+76];
	xor.b32  	%r331, %r331, %r230;
$L__BB0_15:
	and.b32  	%r232, %r201, 16;
	setp.eq.s32 	%p9, %r232, 0;
	@%p9 bra 	$L__BB0_17;
	ld.global.u32 	%r233, [%rd6+80];
	xor.b32  	%r335, %r335, %r233;
	ld.global.u32 	%r234, [%rd6+84];
	xor.b32  	%r334, %r334, %r234;
	ld.global.u32 	%r235, [%rd6+88];
	xor.b32  	%r333, %r333, %r235;
	ld.global.u32 	%r236, [%rd6+92];
	xor.b32  	%r332, %r332, %r236;
	ld.global.u32 	%r237, [%rd6+96];
	xor.b32  	%r331, %r331, %r237;
$L__BB0_17:
	and.b32  	%r239, %r201, 32;
	setp.eq.s32 	%p10, %r239, 0;
	@%p10 bra 	$L__BB0_19;
	ld.global.u32 	%r240, [%rd6+100];
	xor.b32  	%r335, %r335, %r240;
	ld.global.u32 	%r241, [%rd6+104];
	xor.b32  	%r334, %r334, %r241;
	ld.global.u32 	%r242, [%rd6+108];
	xor.b32  	%r333, %r333, %r242;
	ld.global.u32 	%r243, [%rd6+112];
	xor.b32  	%r332, %r332, %r243;
	ld.global.u32 	%r244, [%rd6+116];
	xor.b32  	%r331, %r331, %r244;
$L__BB0_19:
	and.b32  	%r246, %r201, 64;
	setp.eq.s32 	%p11, %r246, 0;
	@%p11 bra 	$L__BB0_21;
	ld.global.u32 	%r247, [%rd6+120];
	xor.b32  	%r335, %r335, %r247;
	ld.global.u32 	%r248, [%rd6+124];
	xor.b32  	%r334, %r334, %r248;
	ld.global.u32 	%r249, [%rd6+128];
	xor.b32  	%r333, %r333, %r249;
	ld.global.u32 	%r250, [%rd6+132];
	xor.b32  	%r332, %r332, %r250;
	ld.global.u32 	%r251, [%rd6+136];
	xor.b32  	%r331, %r331, %r251;
$L__BB0_21:
	and.b32  	%r253, %r201, 128;
	setp.eq.s32 	%p12, %r253, 0;
	@%p12 bra 	$L__BB0_23;
	ld.global.u32 	%r254, [%rd6+140];
	xor.b32  	%r335, %r335, %r254;
	ld.global.u32 	%r255, [%rd6+144];
	xor.b32  	%r334, %r334, %r255;
	ld.global.u32 	%r256, [%rd6+148];
	xor.b32  	%r333, %r333, %r256;
	ld.global.u32 	%r257, [%rd6+152];
	xor.b32  	%r332, %r332, %r257;
	ld.global.u32 	%r258, [%rd6+156];
	xor.b32  	%r331, %r331, %r258;
$L__BB0_23:
	and.b32  	%r260, %r201, 256;
	setp.eq.s32 	%p13, %r260, 0;
	@%p13 bra 	$L__BB0_25;
	ld.global.u32 	%r261, [%rd6+160];
	xor.b32  	%r335, %r335, %r261;
	ld.global.u32 	%r262, [%rd6+164];
	xor.b32  	%r334, %r334, %r262;
	ld.global.u32 	%r263, [%rd6+168];
	xor.b32  	%r333, %r333, %r263;
	ld.global.u32 	%r264, [%rd6+172];
	xor.b32  	%r332, %r332, %r264;
	ld.global.u32 	%r265, [%rd6+176];
	xor.b32  	%r331, %r331, %r265;
$L__BB0_25:
	and.b32  	%r267, %r201, 512;
	setp.eq.s32 	%p14, %r267, 0;
	@%p14 bra 	$L__BB0_27;
	ld.global.u32 	%r268, [%rd6+180];
	xor.b32  	%r335, %r335, %r268;
	ld.global.u32 	%r269, [%rd6+184];
	xor.b32  	%r334, %r334, %r269;
	ld.global.u32 	%r270, [%rd6+188];
	xor.b32  	%r333, %r333, %r270;
	ld.global.u32 	%r271, [%rd6+192];
	xor.b32  	%r332, %r332, %r271;
	ld.global.u32 	%r272, [%rd6+196];
	xor.b32  	%r331, %r331, %r272;
$L__BB0_27:
	and.b32  	%r274, %r201, 1024;
	setp.eq.s32 	%p15, %r274, 0;
	@%p15 bra 	$L__BB0_29;
	ld.global.u32 	%r275, [%rd6+200];
	xor.b32  	%r335, %r335, %r275;
	ld.global.u32 	%r276, [%rd6+204];
	xor.b32  	%r334, %r334, %r276;
	ld.global.u32 	%r277, [%rd6+208];
	xor.b32  	%r333, %r333, %r277;
	ld.global.u32 	%r278, [%rd6+212];
	xor.b32  	%r332, %r332, %r278;
	ld.global.u32 	%r279, [%rd6+216];
	xor.b32  	%r331, %r331, %r279;
$L__BB0_29:
	and.b32  	%r281, %r201, 2048;
	setp.eq.s32 	%p16, %r281, 0;
	@%p16 bra 	$L__BB0_31;
	ld.global.u32 	%r282, [%rd6+220];
	xor.b32  	%r335, %r335, %r282;
	ld.global.u32 	%r283, [%rd6+224];
	xor.b32  	%r334, %r334, %r283;
	ld.global.u32 	%r284, [%rd6+228];
	xor.b32  	%r333, %r333, %r284;
	ld.global.u32 	%r285, [%rd6+232];
	xor.b32  	%r332, %r332, %r285;
	ld.global.u32 	%r286, [%rd6+236];
	xor.b32  	%r331, %r331, %r286;
$L__BB0_31:
	and.b32  	%r288, %r201, 4096;
	setp.eq.s32 	%p17, %r288, 0;
	@%p17 bra 	$L__BB0_33;
	ld.global.u32 	%r289, [%rd6+240];
	xor.b32  	%r335, %r335, %r289;
	ld.global.u32 	%r290, [%rd6+244];
	xor.b32  	%r334, %r334, %r290;
	ld.global.u32 	%r291, [%rd6+248];
	xor.b32  	%r333, %r333, %r291;
	ld.global.u32 	%r292, [%rd6+252];
	xor.b32  	%r332, %r332, %r292;
	ld.global.u32 	%r293, [%rd6+256];
	xor.b32  	%r331, %r331, %r293;
$L__BB0_33:
	and.b32  	%r295, %r201, 8192;
	setp.eq.s32 	%p18, %r295, 0;
	@%p18 bra 	$L__BB0_35;
	ld.global.u32 	%r296, [%rd6+260];
	xor.b32  	%r335, %r335, %r296;
	ld.global.u32 	%r297, [%rd6+264];
	xor.b32  	%r334, %r334, %r297;
	ld.global.u32 	%r298, [%rd6+268];
	xor.b32  	%r333, %r333, %r298;
	ld.global.u32 	%r299, [%rd6+272];
	xor.b32  	%r332, %r332, %r299;
	ld.global.u32 	%r300, [%rd6+276];
	xor.b32  	%r331, %r331, %r300;
$L__BB0_35:
	and.b32  	%r302, %r201, 16384;
	setp.eq.s32 	%p19, %r302, 0;
	@%p19 bra 	$L__BB0_37;
	ld.global.u32 	%r303, [%rd6+280];
	xor.b32  	%r335, %r335, %r303;
	ld.global.u32 	%r304, [%rd6+284];
	xor.b32  	%r334, %r334, %r304;
	ld.global.u32 	%r305, [%rd6+288];
	xor.b32  	%r333, %r333, %r305;
	ld.global.u32 	%r306, [%rd6+292];
	xor.b32  	%r332, %r332, %r306;
	ld.global.u32 	%r307, [%rd6+296];
	xor.b32  	%r331, %r331, %r307;
$L__BB0_37:
	and.b32  	%r309, %r201, 32768;
	setp.eq.s32 	%p20, %r309, 0;
	@%p20 bra 	$L__BB0_39;
	ld.global.u32 	%r310, [%rd6+300];
	xor.b32  	%r335, %r335, %r310;
	ld.global.u32 	%r311, [%rd6+304];
	xor.b32  	%r334, %r334, %r311;
	ld.global.u32 	%r312, [%rd6+308];
	xor.b32  	%r333, %r333, %r312;
	ld.global.u32 	%r313, [%rd6+312];
	xor.b32  	%r332, %r332, %r313;
	ld.global.u32 	%r314, [%rd6+316];
	xor.b32  	%r331, %r331, %r314;
$L__BB0_39:
	add.s32 	%r330, %r330, 16;
	setp.ne.s32 	%p21, %r330, 32;
	@%p21 bra 	$L__BB0_7;
	mad.lo.s32 	%r315, %r324, -31, %r12;
	add.s32 	%r324, %r315, 1;
	setp.ne.s32 	%p22, %r324, 5;
	@%p22 bra 	$L__BB0_6;
	st.global.u32 	[%rd2+4], %r335;
	st.global.u32 	[%rd2+8], %r334;
	st.global.u32 	[%rd2+12], %r333;
	st.global.u32 	[%rd2+16], %r332;
	st.global.u32 	[%rd2+20], %r331;
	add.s32 	%r318, %r318, 1;
	setp.lt.u32 	%p23, %r318, %r3;
	@%p23 bra 	$L__BB0_5;
$L__BB0_42:
	shr.u64 	%rd7, %rd18, 2;
	add.s32 	%r317, %r317, 1;
	setp.gt.u64 	%p24, %rd18, 3;
	mov.u64 	%rd18, %rd7;
	@%p24 bra 	$L__BB0_3;
$L__BB0_43:
	mov.b32 	%r316, 0;
	st.global.v2.u32 	[%rd2+24], {%r316, %r316};
	st.global.u32 	[%rd2+32], %r316;
	mov.b64 	%rd17, 0;
	st.global.u64 	[%rd2+40], %rd17;
$L__BB0_44:
	ret;

}
	// .globl	initColoring
.visible .entry initColoring(
	.param .u32 initColoring_param_0,
	.param .u64 .ptr .align 1 initColoring_param_1,
	.param .f32 initColoring_param_2,
	.param .u64 .ptr .align 1 initColoring_param_3,
	.param .u32 initColoring_param_4
)
{
	.reg .pred 	%p<2>;
	.reg .b32 	%r<22>;
	.reg .b32 	%f<5>;
	.reg .b64 	%rd<9>;

	ld.param.u32 	%r2, [initColoring_param_0];
	ld.param.u64 	%rd1, [initColoring_param_1];
	ld.param.f32 	%f1, [initColoring_param_2];
	ld.param.u64 	%rd2, [initColoring_param_3];
	mov.u32 	%r3, %tid.x;
	mov.u32 	%r4, %ntid.x;
	mov.u32 	%r5, %ctaid.x;
	mad.lo.s32 	%r1, %r4, %r5, %r3;
	setp.ge.u32 	%p1, %r1, %r2;
	@%p1 bra 	$L__BB1_2;
	cvta.to.global.u64 	%rd3, %rd2;
	cvta.to.global.u64 	%rd4, %rd1;
	mul.wide.u32 	%rd5, %r1, 48;
	add.s64 	%rd6, %rd3, %rd5;
	ld.global.v2.u32 	{%r6, %r7}, [%rd6];
	shr.u32 	%r8, %r7, 2;
	xor.b32  	%r9, %r8, %r7;
	ld.global.v2.u32 	{%r10, %r11}, [%rd6+8];
	ld.global.v2.u32 	{%r12, %r13}, [%rd6+16];
	st.global.v2.u32 	[%rd6+8], {%r11, %r12};
	shl.b32 	%r14, %r13, 4;
	shl.b32 	%r15, %r9, 1;
	xor.b32  	%r16, %r15, %r14;
	xor.b32  	%r17, %r16, %r9;
	xor.b32  	%r18, %r17, %r13;
	st.global.v2.u32 	[%rd6+16], {%r13, %r18};
	add.s32 	%r19, %r6, 362437;
	st.global.v2.u32 	[%rd6], {%r19, %r10};
	add.s32 	%r20, %r18, %r19;
	cvt.rn.f32.u32 	%f2, %r20;
	fma.rn.f32 	%f3, %f2, 0f2F800000, 0f2F000000;
	mul.f32 	%f4, %f1, %f3;
	cvt.rzi.s32.f32 	%r21, %f4;
	mul.wide.u32 	%rd7, %r1, 4;
	add.s64 	%rd8, %rd4, %rd7;
	st.global.u32 	[%rd8], %r21;
$L__BB1_2:
	ret;

}


// ===== COMPILED SASS (sm_100) =====

	.target	sm_100

	.elftype	@"ET_EXEC"


//--------------------- .note.nv.tkinfo           --------------------------
	.section	.note.nv.tkinfo,"",@"SHT_NOTE"
	.sectionflags	@"SHF_NOTE_NV_TKINFO"
	.tkinfo
        /*0018*/ 	.word	0x00000002
        /*0030*/ 	.string	""
        /*0030*/ 	.string	"ptxas"
        /*0030*/ 	.string	"Cuda compilation tools, release 13.0, V13.0.88"
        /*0030*/ 	.string	"Build cuda_13.0.r13.0/compiler.36424714_0"
        /*0030*/ 	.string	"-arch sm_100 -m 64 "



//--------------------- .note.nv.cuinfo           --------------------------
	.section	.note.nv.cuinfo,"",@"SHT_NOTE"
	.sectionflags	@"SHF_NOTE_NV_CUINFO"
        /*0018*/ 	.short	0x0002
        /*001a*/ 	.short	0x0064
        /*001c*/ 	.short	0x0082
	.zero		2


//--------------------- .nv.info                  --------------------------
	.section	.nv.info,"",@"SHT_CUDA_INFO"
	.align	4


	//----- nvinfo : EIATTR_REGCOUNT
	.align		4
        /*0000*/ 	.byte	0x04, 0x2f
        /*0002*/ 	.short	(.L_10 - .L_9)
	.align		4
.L_9:
        /*0004*/ 	.word	index@(initCurand)
        /*0008*/ 	.word	0x0000001f


	//----- nvinfo : EIATTR_FRAME_SIZE
	.align		4
.L_10:
        /*000c*/ 	.byte	0x04, 0x11
        /*000e*/ 	.short	(.L_12 - .L_11)
	.align		4
.L_11:
        /*0010*/ 	.word	index@(initCurand)
        /*0014*/ 	.word	0x00000000


	//----- nvinfo : EIATTR_REGCOUNT
	.align		4
.L_12:
        /*0018*/ 	.byte	0x04, 0x2f
        /*001a*/ 	.short	(.L_14 - .L_13)
	.align		4
.L_13:
        /*001c*/ 	.word	index@(initColoring)
        /*0020*/ 	.word	0x00000014


	//----- nvinfo : EIATTR_FRAME_SIZE
	.align		4
.L_14:
        /*0024*/ 	.byte	0x04, 0x11
        /*0026*/ 	.short	(.L_16 - .L_15)
	.align		4
.L_15:
        /*0028*/ 	.word	index@(initColoring)
        /*002c*/ 	.word	0x00000000


	//----- nvinfo : EIATTR_MIN_STACK_SIZE
	.align		4
.L_16:
        /*0030*/ 	.byte	0x04, 0x12
        /*0032*/ 	.short	(.L_18 - .L_17)
	.align		4
.L_17:
        /*0034*/ 	.word	index@(initColoring)
        /*0038*/ 	.word	0x00000000


	//----- nvinfo : EIATTR_MIN_STACK_SIZE
	.align		4
.L_18:
        /*003c*/ 	.byte	0x04, 0x12
        /*003e*/ 	.short	(.L_20 - .L_19)
	.align		4
.L_19:
        /*0040*/ 	.word	index@(initCurand)
        /*0044*/ 	.word	0x00000000
.L_20:


//--------------------- .nv.compat                --------------------------
	.section	.nv.compat,"",@"SHT_CUDA_COMPAT_INFO"
	.align	4
        /*0000*/ 	.byte	0x02, 0x09, 0x00, 0x00, 0x02, 0x02, 0x01, 0x00, 0x02, 0x05, 0x05, 0x00, 0x03, 0x07, 0x01, 0x01
        /*0010*/ 	.byte	0x02, 0x03, 0x00, 0x00, 0x02, 0x06, 0x01, 0x00, 0x04, 0x0b, 0x08, 0x00, 0x09, 0x00, 0x00, 0x00
        /*0020*/ 	.byte	0x00, 0x00, 0x00, 0x00


//--------------------- .nv.info.initColoring     --------------------------
	.section	.nv.info.initColoring,"",@"SHT_CUDA_INFO"
	.sectionflags	@""
	.align	4


	//----- nvinfo : EIATTR_CUDA_API_VERSION
	.align		4
        /*0000*/ 	.byte	0x04, 0x37
        /*0002*/ 	.short	(.L_22 - .L_21)
.L_21:
        /*0004*/ 	.word	0x00000082


	//----- nvinfo : EIATTR_KPARAM_INFO
	.align		4
.L_22:
        /*0008*/ 	.byte	0x04, 0x17
        /*000a*/ 	.short	(.L_24 - .L_23)
.L_23:
        /*000c*/ 	.word	0x00000000
        /*0010*/ 	.short	0x0004
        /*0012*/ 	.short	0x0020
        /*0014*/ 	.byte	0x00, 0xf0, 0x11, 0x00


	//----- nvinfo : EIATTR_KPARAM_INFO
	.align		4
.L_24:
        /*0018*/ 	.byte	0x04, 0x17
        /*001a*/ 	.short	(.L_26 - .L_25)
.L_25:
        /*001c*/ 	.word	0x00000000
        /*0020*/ 	.short	0x0003
        /*0022*/ 	.short	0x0018
        /*0024*/ 	.byte	0x00, 0xf5, 0x21, 0x00


	//----- nvinfo : EIATTR_KPARAM_INFO
	.align		4
.L_26:
        /*0028*/ 	.byte	0x04, 0x17
        /*002a*/ 	.short	(.L_28 - .L_27)
.L_27:
        /*002c*/ 	.word	0x00000000
        /*0030*/ 	.short	0x0002
        /*0032*/ 	.short	0x0010
        /*0034*/ 	.byte	0x00, 0xf0, 0x11, 0x00


	//----- nvinfo : EIATTR_KPARAM_INFO
	.align		4
.L_28:
        /*0038*/ 	.byte	0x04, 0x17
        /*003a*/ 	.short	(.L_30 - .L_29)
.L_29:
        /*003c*/ 	.word	0x00000000
        /*0040*/ 	.short	0x0001
        /*0042*/ 	.short	0x0008
        /*0044*/ 	.byte	0x00, 0xf5, 0x21, 0x00


	//----- nvinfo : EIATTR_KPARAM_INFO
	.align		4
.L_30:
        /*0048*/ 	.byte	0x04, 0x17
        /*004a*/ 	.short	(.L_32 - .L_31)
.L_31:
        /*004c*/ 	.word	0x00000000
        /*0050*/ 	.short	0x0000
        /*0052*/ 	.short	0x0000
        /*0054*/ 	.byte	0x00, 0xf0, 0x11, 0x00


	//----- nvinfo : EIATTR_SPARSE_MMA_MASK
	.align		4
.L_32:
        /*0058*/ 	.byte	0x03, 0x50
        /*005a*/ 	.short	0x0000


	//----- nvinfo : EIATTR_MAXREG_COUNT
	.align		4
        /*005c*/ 	.byte	0x03, 0x1b
        /*005e*/ 	.short	0x00ff


	//----- nvinfo : EIATTR_MERCURY_ISA_VERSION
	.align		4
        /*0060*/ 	.byte	0x03, 0x5f
        /*0062*/ 	.short	0x0101


	//----- nvinfo : EIATTR_VRC_CTA_INIT_COUNT
	.align		4
        /*0064*/ 	.byte	0x02, 0x4a
	.zero		1
	.zero		1


	//----- nvinfo : EIATTR_EXIT_INSTR_OFFSETS
	.align		4
        /*0068*/ 	.byte	0x04, 0x1c
        /*006a*/ 	.short	(.L_34 - .L_33)


	//   ....[0]....
.L_33:
        /*006c*/ 	.word	0x00000070


	//   ....[1]....
        /*0070*/ 	.word	0x00000260


	//----- nvinfo : EIATTR_CBANK_PARAM_SIZE
	.align		4
.L_34:
        /*0074*/ 	.byte	0x03, 0x19
        /*0076*/ 	.short	0x0024


	//----- nvinfo : EIATTR_PARAM_CBANK
	.align		4
        /*0078*/ 	.byte	0x04, 0x0a
        /*007a*/ 	.short	(.L_36 - .L_35)
	.align		4
.L_35:
        /*007c*/ 	.word	index@(.nv.constant0.initColoring)
        /*0080*/ 	.short	0x0380
        /*0082*/ 	.short	0x0024


	//----- nvinfo : EIATTR_SW_WAR
	.align		4
.L_36:
        /*0084*/ 	.byte	0x04, 0x36
        /*0086*/ 	.short	(.L_38 - .L_37)
.L_37:
        /*0088*/ 	.word	0x00000008
.L_38:


//--------------------- .nv.info.initCurand       --------------------------
	.section	.nv.info.initCurand,"",@"SHT_CUDA_INFO"
	.sectionflags	@""
	.align	4


	//----- nvinfo : EIATTR_CUDA_API_VERSION
	.align		4
        /*0000*/ 	.byte	0x04, 0x37
        /*0002*/ 	.short	(.L_40 - .L_39)
.L_39:
        /*0004*/ 	.word	0x00000082


	//----- nvinfo : EIATTR_KPARAM_INFO
	.align		4
.L_40:
        /*0008*/ 	.byte	0x04, 0x17
        /*000a*/ 	.short	(.L_42 - .L_41)
.L_41:
        /*000c*/ 	.word	0x00000000
        /*0010*/ 	.short	0x0002
        /*0012*/ 	.short	0x000c
        /*0014*/ 	.byte	0x00, 0xf0, 0x11, 0x00


	//----- nvinfo : EIATTR_KPARAM_INFO
	.align		4
.L_42:
        /*0018*/ 	.byte	0x04, 0x17
        /*001a*/ 	.short	(.L_44 - .L_43)
.L_43:
        /*001c*/ 	.word	0x00000000
        /*0020*/ 	.short	0x0001
        /*0022*/ 	.short	0x0008
        /*0024*/ 	.byte	0x00, 0xf0, 0x11, 0x00


	//----- nvinfo : EIATTR_KPARAM_INFO
	.align		4
.L_44:
        /*0028*/ 	.byte	0x04, 0x17
        /*002a*/ 	.short	(.L_46 - .L_45)
.L_45:
        /*002c*/ 	.word	0x00000000
        /*0030*/ 	.short	0x0000
        /*0032*/ 	.short	0x0000
        /*0034*/ 	.byte	0x00, 0xf5, 0x21, 0x00


	//----- nvinfo : EIATTR_SPARSE_MMA_MASK
	.align		4
.L_46:
        /*0038*/ 	.byte	0x03, 0x50
        /*003a*/ 	.short	0x0000


	//----- nvinfo : EIATTR_MAXREG_COUNT
	.align		4
        /*003c*/ 	.byte	0x03, 0x1b
        /*003e*/ 	.short	0x00ff


	//----- nvinfo : EIATTR_MERCURY_ISA_VERSION
	.align		4
        /*0040*/ 	.byte	0x03, 0x5f
        /*0042*/ 	.short	0x0101


	//----- nvinfo : EIATTR_VRC_CTA_INIT_COUNT
	.align		4
        /*0044*/ 	.byte	0x02, 0x4a
	.zero		1
	.zero		1


	//----- nvinfo : EIATTR_EXIT_INSTR_OFFSETS
	.align		4
        /*0048*/ 	.byte	0x04, 0x1c
        /*004a*/ 	.short	(.L_48 - .L_47)


	//   ....[0]....
.L_47:
        /*004c*/ 	.word	0x00000070


	//   ....[1]....
        /*0050*/ 	.word	0x00000f00


	//----- nvinfo : EIATTR_CRS_STACK_SIZE
	.align		4
.L_48:
        /*0054*/ 	.byte	0x04, 0x1e
        /*0056*/ 	.short	(.L_50 - .L_49)
.L_49:
        /*0058*/ 	.word	0x00000000


	//----- nvinfo : EIATTR_CBANK_PARAM_SIZE
	.align		4
.L_50:
        /*005c*/ 	.byte	0x03, 0x19
        /*005e*/ 	.short	0x0010


	//----- nvinfo : EIATTR_PARAM_CBANK
	.align		4
        /*0060*/ 	.byte	0x04, 0x0a
        /*0062*/ 	.short	(.L_52 - .L_51)
	.align		4
.L_51:
        /*0064*/ 	.word	index@(.nv.constant0.initCurand)
        /*0068*/ 	.short	0x0380
        /*006a*/ 	.short	0x0010


	//----- nvinfo : EIATTR_SW_WAR
	.align		4
.L_52:
        /*006c*/ 	.byte	0x04, 0x36
        /*006e*/ 	.short	(.L_54 - .L_53)
.L_53:
        /*0070*/ 	.word	0x00000008
.L_54:


//--------------------- .nv.callgraph             --------------------------
	.section	.nv.callgraph,"",@"SHT_CUDA_CALLGRAPH"
	.align	4
	.sectionentsize	8
	.align		4
        /*0000*/ 	.word	0x00000000
	.align		4
        /*0004*/ 	.word	0xffffffff
	.align		4
        /*0008*/ 	.word	0x00000000
	.align		4
        /*000c*/ 	.word	0xfffffffe
	.align		4
        /*0010*/ 	.word	0x00000000
	.align		4
        /*0014*/ 	.word	0xfffffffd
	.align		4
        /*0018*/ 	.word	0x00000000
	.align		4
        /*001c*/ 	.word	0xfffffffc


//--------------------- .nv.constant4             --------------------------
	.section	.nv.constant4,"a",@progbits
	.align	8
	.align		8
.nv.constant4:
        /*0000*/ 	.dword	precalc_xorwow_matrix
	.align		8
        /*0008*/ 	.dword	precalc_xorwow_offset_matrix
	.align		8
        /*0010*/ 	.dword	mrg32k3aM1
	.align		8
        /*0018*/ 	.dword	mrg32k3aM2
	.align		8
        /*0020*/ 	.dword	mrg32k3aM1SubSeq
	.align		8
        /*0028*/ 	.dword	mrg32k3aM2SubSeq
	.align		8
        /*0030*/ 	.dword	mrg32k3aM1Seq
	.align		8
        /*0038*/ 	.dword	mrg32k3aM2Seq


//--------------------- .nv.constant3             --------------------------
	.section	.nv.constant3,"a",@progbits
	.align	8
.nv.constant3:
	.type		__cr_lgamma_table,@object
	.size		__cr_lgamma_table,(.L_8 - __cr_lgamma_table)
__cr_lgamma_table:
        /*0000*/ 	.byte	0x00, 0x00, 0x00, 0x00, 0x00, 0x00, 0x00, 0x00, 0x00, 0x00, 0x00, 0x00, 0x00, 0x00, 0x00, 0x00
        /*0010*/ 	.byte	0xef, 0x39, 0xfa, 0xfe, 0x42, 0x2e, 0xe6, 0x3f, 0x02, 0x20, 0x2a, 0xfa, 0x0b, 0xab, 0xfc, 0x3f
        /*0020*/ 	.byte	0xf9, 0x2c, 0x92, 0x7c, 0xa7, 0x6c, 0x09, 0x40, 0xc9, 0x79, 0x44, 0x3c, 0x64, 0x26, 0x13, 0x40
        /*0030*/ 	.byte	0xca, 0x01, 0xcf, 0x3a, 0x27, 0x51, 0x1a, 0x40, 0x30, 0xcc, 0x2d, 0xf3, 0xe1, 0x0c, 0x21, 0x40
        /*0040*/ 	.byte	0x0d, 0xb7, 0xfc, 0x82, 0x8e, 0x35, 0x25, 0x40
.L_8:


//--------------------- .text.initColoring        --------------------------
	.section	.text.initColoring,"ax",@progbits
	.align	128
        .global         initColoring
        .type           initColoring,@function
        .size           initColoring,(.L_x_10 - initColoring)
        .other          initColoring,@"STO_CUDA_ENTRY STV_DEFAULT"
initColoring:
.text.initColoring:
[----:B------:R-:W-:Y:S01]  /*0000*/  LDC R1, c[0x0][0x37c] ;  /* 0x0000df00ff017b82 */ /* 0x000fe20000000800 */
[----:B------:R-:W0:Y:S01]  /*0010*/  S2R R0, SR_TID.X ;  /* 0x0000000000007919 */ /* 0x000e220000002100 */
[----:B------:R-:W0:Y:S01]  /*0020*/  LDCU UR4, c[0x0][0x360] ;  /* 0x00006c00ff0477ac */ /* 0x000e220008000800 */
[----:B------:R-:W0:Y:S01]  /*0030*/  S2R R3, SR_CTAID.X ;  /* 0x0000000000037919 */ /* 0x000e220000002500 */
[----:B------:R-:W1:Y:S01]  /*0040*/  LDCU UR5, c[0x0][0x380] ;  /* 0x00007000ff0577ac */ /* 0x000e620008000800 */
[----:B0-----:R-:W-:-:S05]  /*0050*/  IMAD R0, R3, UR4, R0 ;  /* 0x0000000403007c24 */ /* 0x001fca000f8e0200 */
[----:B-1----:R-:W-:-:S13]  /*0060*/  ISETP.GE.U32.AND P0, PT, R0, UR5, PT ;  /* 0x0000000500007c0c */ /* 0x002fda000bf06070 */
[----:B------:R-:W-:Y:S05]  /*0070*/  @P0 EXIT ;  /* 0x000000000000094d */ /* 0x000fea0003800000 */
[----:B------:R-:W0:Y:S01]  /*0080*/  LDC.64 R2, c[0x0][0x398] ;  /* 0x0000e600ff027b82 */ /* 0x000e220000000a00 */
[----:B------:R-:W1:Y:S01]  /*0090*/  LDCU.64 UR4, c[0x0][0x358] ;  /* 0x00006b00ff0477ac */ /* 0x000e620008000a00 */
[----:B------:R-:W2:Y:S06]  /*00a0*/  LDCU UR6, c[0x0][0x390] ;  /* 0x00007200ff0677ac */ /* 0x000eac0008000800 */
[----:B------:R-:W3:Y:S01]  /*00b0*/  LDC.64 R12, c[0x0][0x388] ;  /* 0x0000e200ff0c7b82 */ /* 0x000ee20000000a00 */
[----:B0-----:R-:W-:-:S05]  /*00c0*/  IMAD.WIDE.U32 R2, R0, 0x30, R2 ;  /* 0x0000003000027825 */ /* 0x001fca00078e0002 */
[----:B-1----:R-:W4:Y:S04]  /*00d0*/  LDG.E.64 R8, desc[UR4][R2.64] ;  /* 0x0000000402087981 */ /* 0x002f28000c1e1b00 */
[----:B------:R-:W5:Y:S04]  /*00e0*/  LDG.E.64 R4, desc[UR4][R2.64+0x10] ;  /* 0x0000100402047981 */ /* 0x000f68000c1e1b00 */
[----:B------:R-:W2:Y:S01]  /*00f0*/  LDG.E.64 R6, desc[UR4][R2.64+0x8] ;  /* 0x0000080402067981 */ /* 0x000ea2000c1e1b00 */
[----:B----4-:R-:W-:Y:S01]  /*0100*/  SHF.R.U32.HI R10, RZ, 0x2, R9 ;  /* 0x00000002ff0a7819 */ /* 0x010fe20000011609 */
[----:B------:R-:W-:-:S03]  /*0110*/  VIADD R8, R8, 0x587c5 ;  /* 0x000587c508087836 */ /* 0x000fc60000000000 */
[----:B------:R-:W-:Y:S01]  /*0120*/  LOP3.LUT R10, R10, R9, RZ, 0x3c, !PT ;  /* 0x000000090a0a7212 */ /* 0x000fe200078e3cff */
[----:B-----5:R-:W-:Y:S01]  /*0130*/  IMAD.SHL.U32 R9, R5, 0x10, RZ ;  /* 0x0000001005097824 */ /* 0x020fe200078e00ff */
[----:B------:R-:W-:Y:S02]  /*0140*/  MOV R17, R4 ;  /* 0x0000000400117202 */ /* 0x000fe40000000f00 */
[C---:B------:R-:W-:Y:S02]  /*0150*/  SHF.L.U32 R11, R10.reuse, 0x1, RZ ;  /* 0x000000010a0b7819 */ /* 0x040fe400000006ff */
[----:B--2---:R-:W-:Y:S02]  /*0160*/  MOV R16, R7 ;  /* 0x0000000700107202 */ /* 0x004fe40000000f00 */
[----:B------:R-:W-:-:S03]  /*0170*/  LOP3.LUT R10, R10, R11, R9, 0x96, !PT ;  /* 0x0000000b0a0a7212 */ /* 0x000fc600078e9609 */
[----:B------:R-:W-:Y:S01]  /*0180*/  STG.E.64 desc[UR4][R2.64+0x8], R16 ;  /* 0x0000081002007986 */ /* 0x000fe2000c101b04 */
[----:B------:R-:W-:Y:S01]  /*0190*/  LOP3.LUT R11, R10, R5, RZ, 0x3c, !PT ;  /* 0x000000050a0b7212 */ /* 0x000fe200078e3cff */
[----:B------:R-:W-:-:S03]  /*01a0*/  IMAD.MOV.U32 R10, RZ, RZ, 0x2f800000 ;  /* 0x2f800000ff0a7424 */ /* 0x000fc600078e00ff */
[----:B------:R-:W-:-:S04]  /*01b0*/  IADD3 R9, PT, PT, R11, R8, RZ ;  /* 0x000000080b097210 */ /* 0x000fc80007ffe0ff */
[----:B------:R-:W-:-:S05]  /*01c0*/  I2FP.F32.U32 R9, R9 ;  /* 0x0000000900097245 */ /* 0x000fca0000201000 */
[----:B------:R-:W-:Y:S01]  /*01d0*/  FFMA R9, R9, R10, 1.1641532182693481445e-10 ;  /* 0x2f00000009097423 */ /* 0x000fe2000000000a */
[----:B------:R-:W-:Y:S02]  /*01e0*/  IMAD.MOV.U32 R10, RZ, RZ, R5 ;  /* 0x000000ffff0a7224 */ /* 0x000fe400078e0005 */
[----:B---3--:R-:W-:-:S04]  /*01f0*/  IMAD.WIDE.U32 R4, R0, 0x4, R12 ;  /* 0x0000000400047825 */ /* 0x008fc800078e000c */
[----:B------:R-:W-:Y:S01]  /*0200*/  FMUL R14, R9, UR6 ;  /* 0x00000006090e7c20 */ /* 0x000fe20008400000 */
[----:B------:R-:W-:Y:S01]  /*0210*/  STG.E.64 desc[UR4][R2.64+0x10], R10 ;  /* 0x0000100a02007986 */ /* 0x000fe2000c101b04 */
[----:B------:R-:W-:Y:S02]  /*0220*/  IMAD.MOV.U32 R9, RZ, RZ, R6 ;  /* 0x000000ffff097224 */ /* 0x000fe400078e0006 */
[----:B------:R-:W0:Y:S03]  /*0230*/  F2I.TRUNC.NTZ R15, R14 ;  /* 0x0000000e000f7305 */ /* 0x000e26000020f100 */
[----:B------:R-:W-:Y:S04]  /*0240*/  STG.E.64 desc[UR4][R2.64], R8 ;  /* 0x0000000802007986 */ /* 0x000fe8000c101b04 */
[----:B0-----:R-:W-:Y:S01]  /*0250*/  STG.E desc[UR4][R4.64], R15 ;  /* 0x0000000f04007986 */ /* 0x001fe2000c101904 */
[----:B------:R-:W-:Y:S05]  /*0260*/  EXIT ;  /* 0x000000000000794d */ /* 0x000fea0003800000 */
.L_x_0:
[----:B------:R-:W-:-:S00]  /*0270*/  BRA `(.L_x_0) ;  /* 0xfffffffc00fc7947 */ /* 0x000fc0000383ffff */
[----:B------:R-:W-:-:S00]  /*0280*/  NOP ;  /* 0x0000000000007918 */ /* 0x000fc00000000000 */
[----:B------:R-:W-:-:S00]  /*0290*/  NOP ;  /* 0x0000000000007918 */ /* 0x000fc00000000000 */
[----:B------:R-:W-:-:S00]  /*02a0*/  NOP ;  /* 0x0000000000007918 */ /* 0x000fc00000000000 */
[----:B------:R-:W-:-:S00]  /*02b0*/  NOP ;  /* 0x0000000000007918 */ /* 0x000fc00000000000 */
[----:B------:R-:W-:-:S00]  /*02c0*/  NOP ;  /* 0x0000000000007918 */ /* 0x000fc00000000000 */
[----:B------:R-:W-:-:S00]  /*02d0*/  NOP ;  /* 0x0000000000007918 */ /* 0x000fc00000000000 */
[----:B------:R-:W-:-:S00]  /*02e0*/  NOP ;  /* 0x0000000000007918 */ /* 0x000fc00000000000 */
[----:B------:R-:W-:-:S00]  /*02f0*/  NOP ;  /* 0x0000000000007918 */ /* 0x000fc00000000000 */
.L_x_10:


//--------------------- .text.initCurand          --------------------------
	.section	.text.initCurand,"ax",@progbits
	.align	128
        .global         initCurand
        .type           initCurand,@function
        .size           initCurand,(.L_x_11 - initCurand)
        .other          initCurand,@"STO_CUDA_ENTRY STV_DEFAULT"
initCurand:
.text.initCurand:
        /* <DEDUP_REMOVED lines=8> */
[----:B------:R-:W0:Y:S01]  /*0080*/  LDC R2, c[0x0][0x388] ;  /* 0x0000e200ff027b82 */ /* 0x000e220000000800 */
[----:B------:R-:W1:Y:S01]  /*0090*/  LDCU.64 UR4, c[0x0][0x358] ;  /* 0x00006b00ff0477ac */ /* 0x000e620008000a00 */
[----:B------:R-:W-:Y:S01]  /*00a0*/  IMAD.MOV.U32 R9, RZ, RZ, -0x75bd8fc ;  /* 0xf8a42704ff097424 */ /* 0x000fe200078e00ff */
[----:B------:R-:W-:Y:S01]  /*00b0*/  ISETP.NE.AND P0, PT, R0, RZ, PT ;  /* 0x000000ff0000720c */ /* 0x000fe20003f05270 */
[----:B------:R-:W-:Y:S01]  /*00c0*/  IMAD.MOV.U32 R10, RZ, RZ, -0x23270784 ;  /* 0xdcd8f87cff0a7424 */ /* 0x000fe200078e00ff */
[----:B------:R-:W-:Y:S03]  /*00d0*/  BSSY.RECONVERGENT B0, `(.L_x_1) ;  /* 0x00000df000007945 */ /* 0x000fe60003800200 */
[----:B------:R-:W2:Y:S01]  /*00e0*/  LDC.64 R6, c[0x0][0x380] ;  /* 0x0000e000ff067b82 */ /* 0x000ea20000000a00 */
[----:B0-----:R-:W-:-:S05]  /*00f0*/  LOP3.LUT R2, R2, 0xaad26b49, RZ, 0x3c, !PT ;  /* 0xaad26b4902027812 */ /* 0x001fca00078e3cff */
[----:B------:R-:W-:Y:S02]  /*0100*/  IMAD R2, R2, 0x4182bed5, RZ ;  /* 0x4182bed502027824 */ /* 0x000fe400078e02ff */
[----:B--2---:R-:W-:-:S03]  /*0110*/  IMAD.WIDE.U32 R6, R0, 0x30, R6 ;  /* 0x0000003000067825 */ /* 0x004fc600078e0006 */
[C---:B------:R-:W-:Y:S01]  /*0120*/  LOP3.LUT R8, R2.reuse, 0x159a55e5, RZ, 0x3c, !PT ;  /* 0x159a55e502087812 */ /* 0x040fe200078e3cff */
[C---:B------:R-:W-:Y:S01]  /*0130*/  VIADD R4, R2.reuse, 0xd9f6dc18 ;  /* 0xd9f6dc1802047836 */ /* 0x040fe20000000000 */
[----:B-1----:R0:W-:Y:S01]  /*0140*/  STG.E.64 desc[UR4][R6.64+0x18], RZ ;  /* 0x000018ff06007986 */ /* 0x0021e2000c101b04 */
[C---:B------:R-:W-:Y:S02]  /*0150*/  VIADD R5, R2.reuse, 0x75bcd15 ;  /* 0x075bcd1502057836 */ /* 0x040fe40000000000 */
[----:B------:R-:W-:Y:S01]  /*0160*/  VIADD R11, R2, 0x583f19 ;  /* 0x00583f19020b7836 */ /* 0x000fe20000000000 */
[----:B------:R0:W-:Y:S04]  /*0170*/  STG.E.64 desc[UR4][R6.64+0x8], R8 ;  /* 0x0000080806007986 */ /* 0x0001e8000c101b04 */
[----:B------:R0:W-:Y:S04]  /*0180*/  STG.E.64 desc[UR4][R6.64], R4 ;  /* 0x0000000406007986 */ /* 0x0001e8000c101b04 */
[----:B------:R0:W-:Y:S04]  /*0190*/  STG.E.64 desc[UR4][R6.64+0x10], R10 ;  /* 0x0000100a06007986 */ /* 0x0001e8000c101b04 */
[----:B------:R0:W-:Y:S04]  /*01a0*/  STG.E desc[UR4][R6.64+0x20], RZ ;  /* 0x000020ff06007986 */ /* 0x0001e8000c101904 */
[----:B------:R0:W-:Y:S01]  /*01b0*/  STG.E.64 desc[UR4][R6.64+0x28], RZ ;  /* 0x000028ff06007986 */ /* 0x0001e2000c101b04 */
[----:B------:R-:W-:Y:S05]  /*01c0*/  @!P0 BRA `(.L_x_2) ;  /* 0x0000000c003c8947 */ /* 0x000fea0003800000 */
[----:B------:R-:W-:-:S07]  /*01d0*/  CS2R R12, SRZ ;  /* 0x00000000000c7805 */ /* 0x000fce000001ff00 */
.L_x_8:
[----:B-1----:R-:W-:Y:S01]  /*01e0*/  LOP3.LUT R2, R0, 0x3, RZ, 0xc0, !PT ;  /* 0x0000000300027812 */ /* 0x002fe200078ec0ff */
[----:B------:R-:W-:Y:S03]  /*01f0*/  BSSY.RECONVERGENT B1, `(.L_x_3) ;  /* 0x00000c6000017945 */ /* 0x000fe60003800200 */
[----:B------:R-:W-:-:S04]  /*0200*/  ISETP.NE.U32.AND P0, PT, R2, RZ, PT ;  /* 0x000000ff0200720c */ /* 0x000fc80003f05070 */
[----:B------:R-:W-:-:S13]  /*0210*/  ISETP.NE.AND.EX P0, PT, RZ, RZ, PT, P0 ;  /* 0x000000ffff00720c */ /* 0x000fda0003f05300 */
[----:B------:R-:W-:Y:S05]  /*0220*/  @!P0 BRA `(.L_x_4) ;  /* 0x0000000c00088947 */ /* 0x000fea0003800000 */
[----:B0-----:R-:W0:Y:S01]  /*0230*/  LDC.64 R8, c[0x4][RZ] ;  /* 0x01000000ff087b82 */ /* 0x001e220000000a00 */
[----:B------:R-:W-:Y:S02]  /*0240*/  IMAD.MOV.U32 R14, RZ, RZ, RZ ;  /* 0x000000ffff0e7224 */ /* 0x000fe400078e00ff */
[----:B0-----:R-:W-:-:S07]  /*0250*/  IMAD.WIDE.U32 R8, R12, 0xc80, R8 ;  /* 0x00000c800c087825 */ /* 0x001fce00078e0008 */
.L_x_7:
[----:B-1----:R-:W-:Y:S01]  /*0260*/  IMAD.MOV.U32 R15, RZ, RZ, RZ ;  /* 0x000000ffff0f7224 */ /* 0x002fe200078e00ff */
[----:B------:R-:W-:Y:S01]  /*0270*/  CS2R R2, SRZ ;  /* 0x0000000000027805 */ /* 0x000fe2000001ff00 */
[----:B------:R-:W-:Y:S01]  /*0280*/  IMAD.MOV.U32 R17, RZ, RZ, RZ ;  /* 0x000000ffff117224 */ /* 0x000fe200078e00ff */
[----:B------:R-:W-:-:S07]  /*0290*/  CS2R R4, SRZ ;  /* 0x0000000000047805 */ /* 0x000fce000001ff00 */
.L_x_6:
[----:B------:R-:W-:-:S05]  /*02a0*/  IMAD.WIDE.U32 R10, R17, 0x4, R6 ;  /* 0x00000004110a7825 */ /* 0x000fca00078e0006 */
[----:B------:R0:W5:Y:S01]  /*02b0*/  LDG.E R16, desc[UR4][R10.64+0x4] ;  /* 0x000004040a107981 */ /* 0x000162000c1e1900 */
[----:B------:R-:W-:-:S07]  /*02c0*/  IMAD.MOV.U32 R19, RZ, RZ, RZ ;  /* 0x000000ffff137224 */ /* 0x000fce00078e00ff */
.L_x_5:
[----:B-----5:R-:W-:Y:S01]  /*02d0*/  SHF.R.U32.HI R24, RZ, R19, R16 ;  /* 0x00000013ff187219 */ /* 0x020fe20000011610 */
[----:B0-----:R-:W-:-:S03]  /*02e0*/  IMAD.SHL.U32 R10, R17, 0x20, RZ ;  /* 0x00000020110a7824 */ /* 0x001fc600078e00ff */
[----:B------:R-:W-:Y:S01]  /*02f0*/  LOP3.LUT R11, R24, 0x1, RZ, 0xc0, !PT ;  /* 0x00000001180b7812 */ /* 0x000fe200078ec0ff */
[----:B------:R-:W-:-:S03]  /*0300*/  IMAD.IADD R10, R10, 0x1, R19 ;  /* 0x000000010a0a7824 */ /* 0x000fc600078e0213 */
[----:B------:R-:W-:Y:S01]  /*0310*/  ISETP.NE.U32.AND P0, PT, R11, 0x1, PT ;  /* 0x000000010b00780c */ /* 0x000fe20003f05070 */
[----:B------:R-:W-:-:S03]  /*0320*/  IMAD R11, R10, 0x5, RZ ;  /* 0x000000050a0b7824 */ /* 0x000fc600078e02ff */
[----:B------:R-:W-:Y:S01]  /*0330*/  R2P PR, R24, 0x7e ;  /* 0x0000007e18007804 */ /* 0x000fe20000000000 */
[----:B------:R-:W-:-:S08]  /*0340*/  IMAD.WIDE.U32 R10, R11, 0x4, R8 ;  /* 0x000000040b0a7825 */ /* 0x000fd000078e0008 */
[----:B------:R-:W2:Y:S04]  /*0350*/  @!P0 LDG.E R18, desc[UR4][R10.64] ;  /* 0x000000040a128981 */ /* 0x000ea8000c1e1900 */
[----:B------:R-:W3:Y:S04]  /*0360*/  @!P0 LDG.E R20, desc[UR4][R10.64+0x10] ;  /* 0x000010040a148981 */ /* 0x000ee8000c1e1900 */
[----:B------:R-:W4:Y:S04]  /*0370*/  @P1 LDG.E R22, desc[UR4][R10.64+0x14] ;  /* 0x000014040a161981 */ /* 0x000f28000c1e1900 */
[----:B------:R-:W4:Y:S04]  /*0380*/  @P2 LDG.E R26, desc[UR4][R10.64+0x28] ;  /* 0x000028040a1a2981 */ /* 0x000f28000c1e1900 */
[----:B------:R-:W4:Y:S04]  /*0390*/  @!P0 LDG.E R21, desc[UR4][R10.64+0x4] ;  /* 0x000004040a158981 */ /* 0x000f28000c1e1900 */
[----:B------:R-:W4:Y:S04]  /*03a0*/  @!P0 LDG.E R23, desc[UR4][R10.64+0xc] ;  /* 0x00000c040a178981 */ /* 0x000f28000c1e1900 */
[----:B------:R-:W4:Y:S04]  /*03b0*/  @P1 LDG.E R25, desc[UR4][R10.64+0x18] ;  /* 0x000018040a191981 */ /* 0x000f28000c1e1900 */
[----:B------:R-:W4:Y:S04]  /*03c0*/  @P3 LDG.E R28, desc[UR4][R10.64+0x3c] ;  /* 0x00003c040a1c3981 */ /* 0x000f28000c1e1900 */
[----:B------:R-:W4:Y:S01]  /*03d0*/  @P6 LDG.E R27, desc[UR4][R10.64+0x7c] ;  /* 0x00007c040a1b6981 */ /* 0x000f22000c1e1900 */
[----:B--2---:R-:W-:-:S03]  /*03e0*/  @!P0 LOP3.LUT R15, R15, R18, RZ, 0x3c, !PT ;  /* 0x000000120f0f8212 */ /* 0x004fc600078e3cff */
[----:B------:R-:W2:Y:S01]  /*03f0*/  @!P0 LDG.E R18, desc[UR4][R10.64+0x8] ;  /* 0x000008040a128981 */ /* 0x000ea2000c1e1900 */
[----:B---3--:R-:W-:-:S03]  /*0400*/  @!P0 LOP3.LUT R3, R3, R20, RZ, 0x3c, !PT ;  /* 0x0000001403038212 */ /* 0x008fc600078e3cff */
[----:B------:R-:W3:Y:S01]  /*0410*/  @P1 LDG.E R20, desc[UR4][R10.64+0x24] ;  /* 0x000024040a141981 */ /* 0x000ee2000c1e1900 */
[----:B----4-:R-:W-:-:S03]  /*0420*/  @P1 LOP3.LUT R15, R15, R22, RZ, 0x3c, !PT ;  /* 0x000000160f0f1212 */ /* 0x010fc600078e3cff */
[----:B------:R-:W4:Y:S01]  /*0430*/  @P2 LDG.E R22, desc[UR4][R10.64+0x38] ;  /* 0x000038040a162981 */ /* 0x000f22000c1e1900 */
[----:B------:R-:W-:-:S03]  /*0440*/  @P2 LOP3.LUT R15, R15, R26, RZ, 0x3c, !PT ;  /* 0x0000001a0f0f2212 */ /* 0x000fc600078e3cff */
[----:B------:R-:W4:Y:S01]  /*0450*/  @P4 LDG.E R26, desc[UR4][R10.64+0x50] ;  /* 0x000050040a1a4981 */ /* 0x000f22000c1e1900 */
[----:B------:R-:W-:-:S03]  /*0460*/  @!P0 LOP3.LUT R4, R4, R21, RZ, 0x3c, !PT ;  /* 0x0000001504048212 */ /* 0x000fc600078e3cff */
[----:B------:R-:W4:Y:S01]  /*0470*/  @P1 LDG.E R21, desc[UR4][R10.64+0x20] ;  /* 0x000020040a151981 */ /* 0x000f22000c1e1900 */
[----:B------:R-:W-:-:S03]  /*0480*/  @!P0 LOP3.LUT R2, R2, R23, RZ, 0x3c, !PT ;  /* 0x0000001702028212 */ /* 0x000fc600078e3cff */
[----:B------:R-:W4:Y:S01]  /*0490*/  @P2 LDG.E R23, desc[UR4][R10.64+0x2c] ;  /* 0x00002c040a172981 */ /* 0x000f22000c1e1900 */
[----:B------:R-:W-:-:S03]  /*04a0*/  @P1 LOP3.LUT R4, R4, R25, RZ, 0x3c, !PT ;  /* 0x0000001904041212 */ /* 0x000fc600078e3cff */
[----:B------:R-:W4:Y:S01]  /*04b0*/  @P2 LDG.E R25, desc[UR4][R10.64+0x34] ;  /* 0x000034040a192981 */ /* 0x000f22000c1e1900 */
[----:B--2---:R-:W-:-:S03]  /*04c0*/  @!P0 LOP3.LUT R5, R5, R18, RZ, 0x3c, !PT ;  /* 0x0000001205058212 */ /* 0x004fc600078e3cff */
[----:B------:R-:W2:Y:S01]  /*04d0*/  @P1 LDG.E R18, desc[UR4][R10.64+0x1c] ;  /* 0x00001c040a121981 */ /* 0x000ea2000c1e1900 */
[----:B---3--:R-:W-:-:S03]  /*04e0*/  @P1 LOP3.LUT R3, R3, R20, RZ, 0x3c, !PT ;  /* 0x0000001403031212 */ /* 0x008fc600078e3cff */
[----:B------:R-:W3:Y:S01]  /*04f0*/  @P2 LDG.E R20, desc[UR4][R10.64+0x30] ;  /* 0x000030040a142981 */ /* 0x000ee2000c1e1900 */
[----:B----4-:R-:W-:-:S03]  /*0500*/  @P2 LOP3.LUT R3, R3, R22, RZ, 0x3c, !PT ;  /* 0x0000001603032212 */ /* 0x010fc600078e3cff */
[----:B------:R-:W4:Y:S01]  /*0510*/  @P3 LDG.E R22, desc[UR4][R10.64+0x4c] ;  /* 0x00004c040a163981 */ /* 0x000f22000c1e1900 */
[----:B------:R-:W-:-:S04]  /*0520*/  @P3 LOP3.LUT R15, R15, R28, RZ, 0x3c, !PT ;  /* 0x0000001c0f0f3212 */ /* 0x000fc800078e3cff */
[----:B------:R-:W-:Y:S02]  /*0530*/  @P4 LOP3.LUT R15, R15, R26, RZ, 0x3c, !PT ;  /* 0x0000001a0f0f4212 */ /* 0x000fe400078e3cff */
[----:B------:R-:W-:Y:S01]  /*0540*/  @P1 LOP3.LUT R2, R2, R21, RZ, 0x3c, !PT ;  /* 0x0000001502021212 */ /* 0x000fe200078e3cff */
[----:B------:R-:W4:Y:S04]  /*0550*/  @P5 LDG.E R26, desc[UR4][R10.64+0x64] ;  /* 0x000064040a1a5981 */ /* 0x000f28000c1e1900 */
[----:B------:R-:W4:Y:S01]  /*0560*/  @P3 LDG.E R21, desc[UR4][R10.64+0x40] ;  /* 0x000040040a153981 */ /* 0x000f22000c1e1900 */
[----:B------:R-:W-:Y:S02]  /*0570*/  @P2 LOP3.LUT R4, R4, R23, RZ, 0x3c, !PT ;  /* 0x0000001704042212 */ /* 0x000fe400078e3cff */
[----:B------:R-:W-:Y:S01]  /*0580*/  @P2 LOP3.LUT R2, R2, R25, RZ, 0x3c, !PT ;  /* 0x0000001902022212 */ /* 0x000fe200078e3cff */
[----:B------:R-:W4:Y:S04]  /*0590*/  @P3 LDG.E R23, desc[UR4][R10.64+0x48] ;  /* 0x000048040a173981 */ /* 0x000f28000c1e1900 */
[----:B------:R-:W4:Y:S01]  /*05a0*/  @P4 LDG.E R25, desc[UR4][R10.64+0x54] ;  /* 0x000054040a194981 */ /* 0x000f22000c1e1900 */
[----:B--2---:R-:W-:-:S03]  /*05b0*/  @P1 LOP3.LUT R5, R5, R18, RZ, 0x3c, !PT ;  /* 0x0000001205051212 */ /* 0x004fc600078e3cff */
[----:B------:R-:W2:Y:S01]  /*05c0*/  @P3 LDG.E R18, desc[UR4][R10.64+0x44] ;  /* 0x000044040a123981 */ /* 0x000ea2000c1e1900 */
[----:B---3--:R-:W-:-:S03]  /*05d0*/  @P2 LOP3.LUT R5, R5, R20, RZ, 0x3c, !PT ;  /* 0x0000001405052212 */ /* 0x008fc600078e3cff */
[----:B------:R-:W3:Y:S01]  /*05e0*/  @P4 LDG.E R20, desc[UR4][R10.64+0x58] ;  /* 0x000058040a144981 */ /* 0x000ee2000c1e1900 */
[----:B----4-:R-:W-:-:S03]  /*05f0*/  @P3 LOP3.LUT R3, R3, R22, RZ, 0x3c, !PT ;  /* 0x0000001603033212 */ /* 0x010fc600078e3cff */
[----:B------:R-:W4:Y:S01]  /*0600*/  @P4 LDG.E R22, desc[UR4][R10.64+0x60] ;  /* 0x000060040a164981 */ /* 0x000f22000c1e1900 */
[----:B------:R-:W-:Y:S02]  /*0610*/  LOP3.LUT P0, RZ, R24, 0x80, RZ, 0xc0, !PT ;  /* 0x0000008018ff7812 */ /* 0x000fe4000780c0ff */
[----:B------:R-:W-:Y:S02]  /*0620*/  @P5 LOP3.LUT R15, R15, R26, RZ, 0x3c, !PT ;  /* 0x0000001a0f0f5212 */ /* 0x000fe400078e3cff */
[----:B------:R-:W4:Y:S01]  /*0630*/  @P6 LDG.E R26, desc[UR4][R10.64+0x78] ;  /* 0x000078040a1a6981 */ /* 0x000f22000c1e1900 */
[----:B------:R-:W-:-:S03]  /*0640*/  @P3 LOP3.LUT R4, R4, R21, RZ, 0x3c, !PT ;  /* 0x0000001504043212 */ /* 0x000fc600078e3cff */
[----:B------:R-:W4:Y:S01]  /*0650*/  @P4 LDG.E R21, desc[UR4][R10.64+0x5c] ;  /* 0x00005c040a154981 */ /* 0x000f22000c1e1900 */
[----:B------:R-:W-:-:S03]  /*0660*/  @P3 LOP3.LUT R2, R2, R23, RZ, 0x3c, !PT ;  /* 0x0000001702023212 */ /* 0x000fc600078e3cff */
[----:B------:R-:W4:Y:S01]  /*0670*/  @P5 LDG.E R23, desc[UR4][R10.64+0x68] ;  /* 0x000068040a175981 */ /* 0x000f22000c1e1900 */
[----:B------:R-:W-:-:S03]  /*0680*/  @P4 LOP3.LUT R4, R4, R25, RZ, 0x3c, !PT ;  /* 0x0000001904044212 */ /* 0x000fc600078e3cff */
[----:B------:R-:W4:Y:S01]  /*0690*/  @P5 LDG.E R25, desc[UR4][R10.64+0x70] ;  /* 0x000070040a195981 */ /* 0x000f22000c1e1900 */
[----:B--2---:R-:W-:-:S03]  /*06a0*/  @P3 LOP3.LUT R5, R5, R18, RZ, 0x3c, !PT ;  /* 0x0000001205053212 */ /* 0x004fc600078e3cff */
[----:B------:R-:W2:Y:S01]  /*06b0*/  @P5 LDG.E R18, desc[UR4][R10.64+0x6c] ;  /* 0x00006c040a125981 */ /* 0x000ea2000c1e1900 */
[----:B---3--:R-:W-:-:S03]  /*06c0*/  @P4 LOP3.LUT R5, R5, R20, RZ, 0x3c, !PT ;  /* 0x0000001405054212 */ /* 0x008fc600078e3cff */
[----:B------:R-:W3:Y:S01]  /*06d0*/  @P5 LDG.E R20, desc[UR4][R10.64+0x74] ;  /* 0x000074040a145981 */ /* 0x000ee2000c1e1900 */
[----:B----4-:R-:W-:-:S03]  /*06e0*/  @P4 LOP3.LUT R3, R3, R22, RZ, 0x3c, !PT ;  /* 0x0000001603034212 */ /* 0x010fc600078e3cff */
[----:B------:R-:W4:Y:S01]  /*06f0*/  @P0 LDG.E R22, desc[UR4][R10.64+0x8c] ;  /* 0x00008c040a160981 */ /* 0x000f22000c1e1900 */
[----:B------:R-:W-:-:S03]  /*0700*/  @P6 LOP3.LUT R15, R15, R26, RZ, 0x3c, !PT ;  /* 0x0000001a0f0f6212 */ /* 0x000fc600078e3cff */
        /* <DEDUP_REMOVED lines=13> */
[----:B------:R-:W-:Y:S02]  /*07e0*/  @P6 LOP3.LUT R4, R4, R27, RZ, 0x3c, !PT ;  /* 0x0000001b04046212 */ /* 0x000fe400078e3cff */
[----:B------:R-:W-:Y:S02]  /*07f0*/  @P6 LOP3.LUT R2, R2, R21, RZ, 0x3c, !PT ;  /* 0x0000001502026212 */ /* 0x000fe400078e3cff */
[----:B------:R-:W-:Y:S02]  /*0800*/  @P0 LOP3.LUT R4, R4, R23, RZ, 0x3c, !PT ;  /* 0x0000001704040212 */ /* 0x000fe400078e3cff */
[----:B------:R-:W-:Y:S02]  /*0810*/  @P0 LOP3.LUT R2, R2, R25, RZ, 0x3c, !PT ;  /* 0x0000001902020212 */ /* 0x000fe400078e3cff */
[----:B--2---:R-:W-:Y:S02]  /*0820*/  @P6 LOP3.LUT R5, R5, R18, RZ, 0x3c, !PT ;  /* 0x0000001205056212 */ /* 0x004fe400078e3cff */
[----:B---3--:R-:W-:-:S02]  /*0830*/  @P6 LOP3.LUT R3, R3, R20, RZ, 0x3c, !PT ;  /* 0x0000001403036212 */ /* 0x008fc400078e3cff */
[----:B----4-:R-:W-:Y:S02]  /*0840*/  @P0 LOP3.LUT R5, R5, R22, RZ, 0x3c, !PT ;  /* 0x0000001605050212 */ /* 0x010fe400078e3cff */
[----:B------:R-:W-:Y:S02]  /*0850*/  @P0 LOP3.LUT R3, R3, R26, RZ, 0x3c, !PT ;  /* 0x0000001a03030212 */ /* 0x000fe400078e3cff */
[----:B------:R-:W-:-:S13]  /*0860*/  R2P PR, R24.B1, 0x7f ;  /* 0x0000007f18007804 */ /* 0x000fda0000001000 */
[----:B------:R-:W2:Y:S04]  /*0870*/  @P0 LDG.E R18, desc[UR4][R10.64+0xa0] ;  /* 0x0000a0040a120981 */ /* 0x000ea8000c1e1900 */
[----:B------:R-:W3:Y:S04]  /*0880*/  @P1 LDG.E R22, desc[UR4][R10.64+0xb4] ;  /* 0x0000b4040a161981 */ /* 0x000ee8000c1e1900 */
[----:B------:R-:W4:Y:S04]  /*0890*/  @P2 LDG.E R26, desc[UR4][R10.64+0xc8] ;  /* 0x0000c8040a1a2981 */ /* 0x000f28000c1e1900 */
[----:B------:R-:W4:Y:S04]  /*08a0*/  @P3 LDG.E R28, desc[UR4][R10.64+0xdc] ;  /* 0x0000dc040a1c3981 */ /* 0x000f28000c1e1900 */
[----:B------:R-:W4:Y:S04]  /*08b0*/  @P0 LDG.E R23, desc[UR4][R10.64+0xa4] ;  /* 0x0000a4040a170981 */ /* 0x000f28000c1e1900 */
[----:B------:R-:W4:Y:S04]  /*08c0*/  @P0 LDG.E R20, desc[UR4][R10.64+0xa8] ;  /* 0x0000a8040a140981 */ /* 0x000f28000c1e1900 */
[----:B------:R-:W4:Y:S04]  /*08d0*/  @P4 LDG.E R25, desc[UR4][R10.64+0xf0] ;  /* 0x0000f0040a194981 */ /* 0x000f28000c1e1900 */
        /* <DEDUP_REMOVED lines=21> */
[----:B------:R-:W-:Y:S02]  /*0a30*/  LOP3.LUT P0, RZ, R24, 0x8000, RZ, 0xc0, !PT ;  /* 0x0000800018ff7812 */ /* 0x000fe4000780c0ff */
[----:B----4-:R-:W-:Y:S01]  /*0a40*/  @P5 LOP3.LUT R15, R15, R26, RZ, 0x3c, !PT ;  /* 0x0000001a0f0f5212 */ /* 0x010fe200078e3cff */
[----:B------:R-:W4:Y:S04]  /*0a50*/  @P3 LDG.E R24, desc[UR4][R10.64+0xe4] ;  /* 0x0000e4040a183981 */ /* 0x000f28000c1e1900 */
[----:B------:R-:W2:Y:S01]  /*0a60*/  @P6 LDG.E R26, desc[UR4][R10.64+0x118] ;  /* 0x000118040a1a6981 */ /* 0x000ea2000c1e1900 */
        /* <DEDUP_REMOVED lines=8> */
[----:B---3--:R-:W-:-:S03]  /*0af0*/  @P2 LOP3.LUT R3, R3, R22, RZ, 0x3c, !PT ;  /* 0x0000001603032212 */ /* 0x008fc600078e3cff */
[----:B------:R-:W3:Y:S01]  /*0b00*/  @P4 LDG.E R22, desc[UR4][R10.64+0x100] ;  /* 0x000100040a164981 */ /* 0x000ee2000c1e1900 */
[----:B--2---:R-:W-:-:S03]  /*0b10*/  @P6 LOP3.LUT R15, R15, R26, RZ, 0x3c, !PT ;  /* 0x0000001a0f0f6212 */ /* 0x004fc600078e3cff */
[----:B------:R-:W2:Y:S01]  /*0b20*/  @P0 LDG.E R26, desc[UR4][R10.64+0x12c] ;  /* 0x00012c040a1a0981 */ /* 0x000ea2000c1e1900 */
[----:B----4-:R-:W-:-:S03]  /*0b30*/  @P2 LOP3.LUT R2, R2, R23, RZ, 0x3c, !PT ;  /* 0x0000001702022212 */ /* 0x010fc600078e3cff */
[----:B------:R-:W4:Y:S01]  /*0b40*/  @P4 LDG.E R23, desc[UR4][R10.64+0xfc] ;  /* 0x0000fc040a174981 */ /* 0x000f22000c1e1900 */
[----:B------:R-:W-:-:S03]  /*0b50*/  @P2 LOP3.LUT R5, R5, R20, RZ, 0x3c, !PT ;  /* 0x0000001405052212 */ /* 0x000fc600078e3cff */
[----:B------:R-:W4:Y:S01]  /*0b60*/  @P4 LDG.E R20, desc[UR4][R10.64+0xf8] ;  /* 0x0000f8040a144981 */ /* 0x000f22000c1e1900 */
[----:B------:R-:W-:Y:S02]  /*0b70*/  @P3 LOP3.LUT R2, R2, R27, RZ, 0x3c, !PT ;  /* 0x0000001b02023212 */ /* 0x000fe400078e3cff */
[----:B------:R-:W-:Y:S01]  /*0b80*/  @P3 LOP3.LUT R4, R4, R25, RZ, 0x3c, !PT ;  /* 0x0000001904043212 */ /* 0x000fe200078e3cff */
[----:B------:R-:W4:Y:S01]  /*0b90*/  @P5 LDG.E R27, desc[UR4][R10.64+0x110] ;  /* 0x000110040a1b5981 */ /* 0x000f22000c1e1900 */
[----:B------:R-:W-:-:S03]  /*0ba0*/  @P3 LOP3.LUT R5, R5, R24, RZ, 0x3c, !PT ;  /* 0x0000001805053212 */ /* 0x000fc600078e3cff */
[----:B------:R-:W4:Y:S04]  /*0bb0*/  @P5 LDG.E R25, desc[UR4][R10.64+0x108] ;  /* 0x000108040a195981 */ /* 0x000f28000c1e1900 */
        /* <DEDUP_REMOVED lines=19> */
[----:B------:R-:W-:-:S05]  /*0cf0*/  VIADD R19, R19, 0x10 ;  /* 0x0000001013137836 */ /* 0x000fca0000000000 */
[----:B------:R-:W-:Y:S02]  /*0d00*/  ISETP.NE.AND P1, PT, R19, 0x20, PT ;  /* 0x000000201300780c */ /* 0x000fe40003f25270 */
[----:B------:R-:W-:Y:S02]  /*0d10*/  @P5 LOP3.LUT R3, R3, R18, RZ, 0x3c, !PT ;  /* 0x0000001203035212 */ /* 0x000fe400078e3cff */
[----:B------:R-:W-:Y:S02]  /*0d20*/  @P6 LOP3.LUT R4, R4, R21, RZ, 0x3c, !PT ;  /* 0x0000001504046212 */ /* 0x000fe400078e3cff */
[----:B---3--:R-:W-:-:S04]  /*0d30*/  @P6 LOP3.LUT R3, R3, R22, RZ, 0x3c, !PT ;  /* 0x0000001603036212 */ /* 0x008fc800078e3cff */
[----:B--2---:R-:W-:Y:S02]  /*0d40*/  @P0 LOP3.LUT R3, R3, R26, RZ, 0x3c, !PT ;  /* 0x0000001a03030212 */ /* 0x004fe400078e3cff */
[----:B----4-:R-:W-:Y:S02]  /*0d50*/  @P6 LOP3.LUT R2, R2, R23, RZ, 0x3c, !PT ;  /* 0x0000001702026212 */ /* 0x010fe400078e3cff */
[----:B------:R-:W-:Y:S02]  /*0d60*/  @P6 LOP3.LUT R5, R5, R20, RZ, 0x3c, !PT ;  /* 0x0000001405056212 */ /* 0x000fe400078e3cff */
[----:B------:R-:W-:Y:S02]  /*0d70*/  @P0 LOP3.LUT R2, R2, R27, RZ, 0x3c, !PT ;  /* 0x0000001b02020212 */ /* 0x000fe400078e3cff */
[----:B------:R-:W-:Y:S02]  /*0d80*/  @P0 LOP3.LUT R4, R4, R25, RZ, 0x3c, !PT ;  /* 0x0000001904040212 */ /* 0x000fe400078e3cff */
[----:B------:R-:W-:Y:S01]  /*0d90*/  @P0 LOP3.LUT R5, R5, R24, RZ, 0x3c, !PT ;  /* 0x0000001805050212 */ /* 0x000fe200078e3cff */
[----:B------:R-:W-:Y:S06]  /*0da0*/  @P1 BRA `(.L_x_5) ;  /* 0xfffffff400481947 */ /* 0x000fec000383ffff */
[----:B------:R-:W-:-:S05]  /*0db0*/  VIADD R17, R17, 0x1 ;  /* 0x0000000111117836 */ /* 0x000fca0000000000 */
[----:B------:R-:W-:-:S13]  /*0dc0*/  ISETP.NE.AND P0, PT, R17, 0x5, PT ;  /* 0x000000051100780c */ /* 0x000fda0003f05270 */
[----:B------:R-:W-:Y:S05]  /*0dd0*/  @P0 BRA `(.L_x_6) ;  /* 0xfffffff400300947 */ /* 0x000fea000383ffff */
[----:B------:R1:W-:Y:S01]  /*0de0*/  STG.E.64 desc[UR4][R6.64+0x8], R4 ;  /* 0x0000080406007986 */ /* 0x0003e2000c101b04 */
[----:B------:R-:W-:Y:S01]  /*0df0*/  VIADD R14, R14, 0x1 ;  /* 0x000000010e0e7836 */ /* 0x000fe20000000000 */
[----:B------:R-:W-:Y:S02]  /*0e00*/  LOP3.LUT R11, R0, 0x3, RZ, 0xc0, !PT ;  /* 0x00000003000b7812 */ /* 0x000fe400078ec0ff */
[----:B------:R1:W-:Y:S02]  /*0e10*/  STG.E.64 desc[UR4][R6.64+0x10], R2 ;  /* 0x0000100206007986 */ /* 0x0003e4000c101b04 */
[----:B------:R-:W-:Y:S02]  /*0e20*/  ISETP.GE.U32.AND P0, PT, R14, R11, PT ;  /* 0x0000000b0e00720c */ /* 0x000fe40003f06070 */
[----:B------:R1:W-:Y:S11]  /*0e30*/  STG.E desc[UR4][R6.64+0x4], R15 ;  /* 0x0000040f06007986 */ /* 0x0003f6000c101904 */
[----:B------:R-:W-:Y:S05]  /*0e40*/  @!P0 BRA `(.L_x_7) ;  /* 0xfffffff400048947 */ /* 0x000fea000383ffff */
.L_x_4:
[----:B------:R-:W-:Y:S05]  /*0e50*/  BSYNC.RECONVERGENT B1 ;  /* 0x0000000000017941 */ /* 0x000fea0003800200 */
.L_x_3:
[----:B------:R-:W-:Y:S01]  /*0e60*/  ISETP.GT.U32.AND P0, PT, R0, 0x3, PT ;  /* 0x000000030000780c */ /* 0x000fe20003f04070 */
[----:B------:R-:W-:Y:S01]  /*0e70*/  VIADD R12, R12, 0x1 ;  /* 0x000000010c0c7836 */ /* 0x000fe20000000000 */
[--C-:B------:R-:W-:Y:S02]  /*0e80*/  SHF.R.U64 R0, R0, 0x2, R13.reuse ;  /* 0x0000000200007819 */ /* 0x100fe4000000120d */
[----:B------:R-:W-:Y:S02]  /*0e90*/  ISETP.GT.U32.AND.EX P0, PT, R13, RZ, PT, P0 ;  /* 0x000000ff0d00720c */ /* 0x000fe40003f04100 */
[----:B------:R-:W-:-:S11]  /*0ea0*/  SHF.R.U32.HI R13, RZ, 0x2, R13 ;  /* 0x00000002ff0d7819 */ /* 0x000fd6000001160d */
[----:B------:R-:W-:Y:S05]  /*0eb0*/  @P0 BRA `(.L_x_8) ;  /* 0xfffffff000c80947 */ /* 0x000fea000383ffff */
.L_x_2:
[----:B------:R-:W-:Y:S05]  /*0ec0*/  BSYNC.RECONVERGENT B0 ;  /* 0x0000000000007941 */ /* 0x000fea0003800200 */
.L_x_1:
[----:B------:R-:W-:Y:S04]  /*0ed0*/  STG.E.64 desc[UR4][R6.64+0x18], RZ ;  /* 0x000018ff06007986 */ /* 0x000fe8000c101b04 */
[----:B------:R-:W-:Y:S04]  /*0ee0*/  STG.E desc[UR4][R6.64+0x20], RZ ;  /* 0x000020ff06007986 */ /* 0x000fe8000c101904 */
[----:B------:R-:W-:Y:S01]  /*0ef0*/  STG.E.64 desc[UR4][R6.64+0x28], RZ ;  /* 0x000028ff06007986 */ /* 0x000fe2000c101b04 */
[----:B------:R-:W-:Y:S05]  /*0f00*/  EXIT ;  /* 0x000000000000794d */ /* 0x000fea0003800000 */
.L_x_9:
        /* <DEDUP_REMOVED lines=15> */
.L_x_11:


//--------------------- .nv.global.init           --------------------------
	.section	.nv.global.init,"aw",@progbits
	.align	4
.nv.global.init:
	.type		mrg32k3aM1SubSeq,@object
	.size		mrg32k3aM1SubSeq,(mrg32k3aM2SubSeq - mrg32k3aM1SubSeq)
mrg32k3aM1SubSeq:
        /*0000*/ 	.byte	0x0b, 0xcc, 0xee, 0x04, 0x73, 0x29, 0x8b, 0x6f, 0xf6, 0x53, 0x03, 0xf6, 0x23, 0xf6, 0xea, 0xda
        /* <DEDUP_REMOVED lines=125> */
	.type		mrg32k3aM2SubSeq,@object
	.size		mrg32k3aM2SubSeq,(mrg32k3aM1 - mrg32k3aM2SubSeq)
mrg32k3aM2SubSeq:
        /* <DEDUP_REMOVED lines=126> */
	.type		mrg32k3aM1,@object
	.size		mrg32k3aM1,(mrg32k3aM1Seq - mrg32k3aM1)
mrg32k3aM1:
        /* <DEDUP_REMOVED lines=144> */
	.type		mrg32k3aM1Seq,@object
	.size		mrg32k3aM1Seq,(mrg32k3aM2 - mrg32k3aM1Seq)
mrg32k3aM1Seq:
        /* <DEDUP_REMOVED lines=144> */
	.type		mrg32k3aM2,@object
	.size		mrg32k3aM2,(mrg32k3aM2Seq - mrg32k3aM2)
mrg32k3aM2:
        /* <DEDUP_REMOVED lines=144> */
	.type		mrg32k3aM2Seq,@object
	.size		mrg32k3aM2Seq,(precalc_xorwow_matrix - mrg32k3aM2Seq)
mrg32k3aM2Seq:
        /* <DEDUP_REMOVED lines=144> */
	.type		precalc_xorwow_matrix,@object
	.size		precalc_xorwow_matrix,(precalc_xorwow_offset_matrix - precalc_xorwow_matrix)
precalc_xorwow_matrix:
        /* <DEDUP_REMOVED lines=6400> */
	.type		precalc_xorwow_offset_matrix,@object
	.size		precalc_xorwow_offset_matrix,(.L_1 - precalc_xorwow_offset_matrix)
precalc_xorwow_offset_matrix:
        /* <DEDUP_REMOVED lines=6400> */
.L_1:


//--------------------- .nv.shared.reserved.0     --------------------------
	.section	.nv.shared.reserved.0,"aw",@nobits
	.weak		__nv_reservedSMEM_offset_0_alias
	.size		__nv_reservedSMEM_offset_0_alias, 0, 64
	.other		__nv_reservedSMEM_offset_0_alias,@"STO_CUDA_RESERVED_SHARED STV_DEFAULT"
__nv_reservedSMEM_offset_0_alias:
	.zero		0
	.zero		64


//--------------------- .nv.constant0.initColoring --------------------------
	.section	.nv.constant0.initColoring,"a",@progbits
	.sectionflags	@""
	.align	4
.nv.constant0.initColoring:
	.zero		932


//--------------------- .nv.constant0.initCurand  --------------------------
	.section	.nv.constant0.initCurand,"a",@progbits
	.sectionflags	@""
	.align	4
.nv.constant0.initCurand:
	.zero		912


//--------------------- SYMBOLS --------------------------

	.type		.nv.reservedSmem.offset0,@object
	.size		.nv.reservedSmem.offset0,0x4
